	.headerflags	@"EF_CUDA_TEXMODE_UNIFIED EF_CUDA_64BIT_ADDRESS EF_CUDA_ACCELERATORS EF_CUDA_SM90 EF_CUDA_VIRTUAL_SM(EF_CUDA_SM90)"
	.elftype	@"ET_EXEC"


//--------------------- .nv.info                  --------------------------
	.section	.nv.info,"",@"SHT_CUDA_INFO"
	.align	4


	//----- nvinfo : EIATTR_REGCOUNT
	.align		4
        /*0000*/ 	.byte	0x04, 0x2f
        /*0002*/ 	.short	(.L_3 - .L_2)
	.align		4
.L_2:
        /*0004*/ 	.word	index@(triton_poi_fused__native_batch_norm_legit_no_training_convolution_relu_7)
        /*0008*/ 	.word	0x00000017


	//----- nvinfo : EIATTR_MIN_STACK_SIZE
	.align		4
.L_3:
        /*000c*/ 	.byte	0x04, 0x12
        /*000e*/ 	.short	(.L_5 - .L_4)
	.align		4
.L_4:
        /*0010*/ 	.word	index@(triton_poi_fused__native_batch_norm_legit_no_training_convolution_relu_7)
        /*0014*/ 	.word	0x00000000


	//----- nvinfo : EIATTR_FRAME_SIZE
	.align		4
.L_5:
        /*0018*/ 	.byte	0x04, 0x11
        /*001a*/ 	.short	(.L_7 - .L_6)
	.align		4
.L_6:
        /*001c*/ 	.word	index@(triton_poi_fused__native_batch_norm_legit_no_training_convolution_relu_7)
        /*0020*/ 	.word	0x00000000


	//----- nvinfo : EIATTR_MIN_STACK_SIZE
	.align		4
.L_7:
        /*0024*/ 	.byte	0x04, 0x12
        /*0026*/ 	.short	(.L_9 - .L_8)
	.align		4
.L_8:
        /*0028*/ 	.word	index@(triton_poi_fused__native_batch_norm_legit_no_training_convolution_relu_7)
        /*002c*/ 	.word	0x00000000
.L_9:


//--------------------- .nv.info.triton_poi_fused__native_batch_norm_legit_no_training_convolution_relu_7 --------------------------
	.section	.nv.info.triton_poi_fused__native_batch_norm_legit_no_training_convolution_relu_7,"",@"SHT_CUDA_INFO"
	.sectionflags	@""
	.align	4


	//----- nvinfo : EIATTR_CUDA_API_VERSION
	.align		4
        /*0000*/ 	.byte	0x04, 0x37
        /*0002*/ 	.short	(.L_11 - .L_10)
.L_10:
        /*0004*/ 	.word	0x0000007c


	//----- nvinfo : EIATTR_KPARAM_INFO
	.align		4
.L_11:
        /*0008*/ 	.byte	0x04, 0x17
        /*000a*/ 	.short	(.L_13 - .L_12)
.L_12:
        /*000c*/ 	.word	0x00000000
        /*0010*/ 	.short	0x0007
        /*0012*/ 	.short	0x0038
        /*0014*/ 	.byte	0x00, 0xf0, 0x11, 0x00


	//----- nvinfo : EIATTR_KPARAM_INFO
	.align		4
.L_13:
        /*0018*/ 	.byte	0x04, 0x17
        /*001a*/ 	.short	(.L_15 - .L_14)
.L_14:
        /*001c*/ 	.word	0x00000000
        /*0020*/ 	.short	0x0006
        /*0022*/ 	.short	0x0030
        /*0024*/ 	.byte	0x00, 0xf4, 0x21, 0x00


	//----- nvinfo : EIATTR_KPARAM_INFO
	.align		4
.L_15:
        /*0028*/ 	.byte	0x04, 0x17
        /*002a*/ 	.short	(.L_17 - .L_16)
.L_16:
        /*002c*/ 	.word	0x00000000
        /*0030*/ 	.short	0x0005
        /*0032*/ 	.short	0x0028
        /*0034*/ 	.byte	0x00, 0xf4, 0x21, 0x00


	//----- nvinfo : EIATTR_KPARAM_INFO
	.align		4
.L_17:
        /*0038*/ 	.byte	0x04, 0x17
        /*003a*/ 	.short	(.L_19 - .L_18)
.L_18:
        /*003c*/ 	.word	0x00000000
        /*0040*/ 	.short	0x0004
        /*0042*/ 	.short	0x0020
        /*0044*/ 	.byte	0x00, 0xf4, 0x21, 0x00


	//----- nvinfo : EIATTR_KPARAM_INFO
	.align		4
.L_19:
        /*0048*/ 	.byte	0x04, 0x17
        /*004a*/ 	.short	(.L_21 - .L_20)
.L_20:
        /*004c*/ 	.word	0x00000000
        /*0050*/ 	.short	0x0003
        /*0052*/ 	.short	0x0018
        /*0054*/ 	.byte	0x00, 0xf4, 0x21, 0x00


	//----- nvinfo : EIATTR_KPARAM_INFO
	.align		4
.L_21:
        /*0058*/ 	.byte	0x04, 0x17
        /*005a*/ 	.short	(.L_23 - .L_22)
.L_22:
        /*005c*/ 	.word	0x00000000
        /*0060*/ 	.short	0x0002
        /*0062*/ 	.short	0x0010
        /*0064*/ 	.byte	0x00, 0xf4, 0x21, 0x00


	//----- nvinfo : EIATTR_KPARAM_INFO
	.align		4
.L_23:
        /*0068*/ 	.byte	0x04, 0x17
        /*006a*/ 	.short	(.L_25 - .L_24)
.L_24:
        /*006c*/ 	.word	0x00000000
        /*0070*/ 	.short	0x0001
        /*0072*/ 	.short	0x0008
        /*0074*/ 	.byte	0x00, 0xf4, 0x21, 0x00


	//----- nvinfo : EIATTR_KPARAM_INFO
	.align		4
.L_25:
        /*0078*/ 	.byte	0x04, 0x17
        /*007a*/ 	.short	(.L_27 - .L_26)
.L_26:
        /*007c*/ 	.word	0x00000000
        /*0080*/ 	.short	0x0000
        /*0082*/ 	.short	0x0000
        /*0084*/ 	.byte	0x00, 0xf4, 0x21, 0x00


	//----- nvinfo : EIATTR_SPARSE_MMA_MASK
	.align		4
.L_27:
        /*0088*/ 	.byte	0x03, 0x50
        /*008a*/ 	.short	0x0000


	//----- nvinfo : EIATTR_MAXREG_COUNT
	.align		4
        /*008c*/ 	.byte	0x03, 0x1b
        /*008e*/ 	.short	0x00ff


	//----- nvinfo : EIATTR_EXIT_INSTR_OFFSETS
	.align		4
        /*0090*/ 	.byte	0x04, 0x1c
        /*0092*/ 	.short	(.L_29 - .L_28)


	//   ....[0]....
.L_28:
        /*0094*/ 	.word	0x00000380


	//   ....[1]....
        /*0098*/ 	.word	0x000003a0


	//----- nvinfo : EIATTR_REQNTID
	.align		4
.L_29:
        /*009c*/ 	.byte	0x04, 0x10
        /*009e*/ 	.short	(.L_31 - .L_30)
.L_30:
        /*00a0*/ 	.word	0x00000080
        /*00a4*/ 	.word	0x00000001
        /*00a8*/ 	.word	0x00000001


	//----- nvinfo : EIATTR_CBANK_PARAM_SIZE
	.align		4
.L_31:
        /*00ac*/ 	.byte	0x03, 0x19
        /*00ae*/ 	.short	0x003c


	//----- nvinfo : EIATTR_PARAM_CBANK
	.align		4
        /*00b0*/ 	.byte	0x04, 0x0a
        /*00b2*/ 	.short	(.L_33 - .L_32)
	.align		4
.L_32:
        /*00b4*/ 	.word	index@(.nv.constant0.triton_poi_fused__native_batch_norm_legit_no_training_convolution_relu_7)
        /*00b8*/ 	.short	0x0210
        /*00ba*/ 	.short	0x003c


	//----- nvinfo : EIATTR_SW_WAR
	.align		4
.L_33:
        /*00bc*/ 	.byte	0x04, 0x36
        /*00be*/ 	.short	(.L_35 - .L_34)
.L_34:
        /*00c0*/ 	.word	0x00000008
.L_35:


//--------------------- .nv.callgraph             --------------------------
	.section	.nv.callgraph,"",@"SHT_CUDA_CALLGRAPH"
	.align	4
	.sectionentsize	8
	.align		4
        /*0000*/ 	.word	0x00000000
	.align		4
        /*0004*/ 	.word	0xffffffff
	.align		4
        /*0008*/ 	.word	0x00000000
	.align		4
        /*000c*/ 	.word	0xfffffffe
	.align		4
        /*0010*/ 	.word	0x00000000
	.align		4
        /*0014*/ 	.word	0xfffffffd
	.align		4
        /*0018*/ 	.word	0x00000000
	.align		4
        /*001c*/ 	.word	0xfffffffc


//--------------------- .nv.constant4             --------------------------
	.section	.nv.constant4,"a",@progbits
	.align	8
	.align		8
.nv.constant4:
        /*0000*/ 	.dword	_$_str
	.align		8
        /*0008*/ 	.dword	_$_str_$_2


//--------------------- .text.triton_poi_fused__native_batch_norm_legit_no_training_convolution_relu_7 --------------------------
	.section	.text.triton_poi_fused__native_batch_norm_legit_no_training_convolution_relu_7,"ax",@progbits
	.align	128
        .global         triton_poi_fused__native_batch_norm_legit_no_training_convolution_relu_7
        .type           triton_poi_fused__native_batch_norm_legit_no_training_convolution_relu_7,@function
        .size           triton_poi_fused__native_batch_norm_legit_no_training_convolution_relu_7,(.L_x_1 - triton_poi_fused__native_batch_norm_legit_no_training_convolution_relu_7)
        .other          triton_poi_fused__native_batch_norm_legit_no_training_convolution_relu_7,@"STO_CUDA_ENTRY STV_DEFAULT"
triton_poi_fused__native_batch_norm_legit_no_training_convolution_relu_7:
.text.triton_poi_fused__native_batch_norm_legit_no_training_convolution_relu_7:
[----:B------:R-:W0:Y:S01]  /*0000*/  LDC R1, c[0x0][0x28] ;  /* 0x00000a00ff017b82 */ /* 0x000e220000000800 */
[----:B------:R-:W1:Y:S07]  /*0010*/  S2R R0, SR_TID.X ;  /* 0x0000000000007919 */ /* 0x000e6e0000002100 */
[----:B------:R-:W2:Y:S01]  /*0020*/  LDC.64 R12, c[0x0][0x228] ;  /* 0x00008a00ff0c7b82 */ /* 0x000ea20000000a00 */
[----:B------:R-:W-:Y:S01]  /*0030*/  ULDC.64 UR4, c[0x0][0x208] ;  /* 0x0000820000047ab9 */ /* 0x000fe20000000a00 */
[----:B------:R-:W3:Y:S06]  /*0040*/  S2R R3, SR_CTAID.X ;  /* 0x0000000000037919 */ /* 0x000eec0000002500 */
[----:B------:R-:W4:Y:S08]  /*0050*/  LDC.64 R10, c[0x0][0x218] ;  /* 0x00008600ff0a7b82 */ /* 0x000f300000000a00 */
[----:B------:R-:W5:Y:S08]  /*0060*/  LDC.64 R14, c[0x0][0x220] ;  /* 0x00008800ff0e7b82 */ /* 0x000f700000000a00 */
[----:B------:R-:W4:Y:S01]  /*0070*/  LDC.64 R16, c[0x0][0x230] ;  /* 0x00008c00ff107b82 */ /* 0x000f220000000a00 */
[----:B-1----:R-:W-:-:S07]  /*0080*/  LOP3.LUT R0, R0, 0x7f, RZ, 0xc0, !PT ;  /* 0x0000007f00007812 */ /* 0x002fce00078ec0ff */
[----:B------:R-:W1:Y:S01]  /*0090*/  LDC.64 R6, c[0x0][0x238] ;  /* 0x00008e00ff067b82 */ /* 0x000e620000000a00 */
[----:B---3--:R-:W-:Y:S02]  /*00a0*/  SHF.R.S32.HI R2, RZ, 0x18, R3 ;  /* 0x00000018ff027819 */ /* 0x008fe40000011403 */
[----:B------:R-:W-:Y:S02]  /*00b0*/  LEA R0, R3, R0, 0x7 ;  /* 0x0000000003007211 */ /* 0x000fe400078e38ff */
[----:B------:R-:W-:Y:S02]  /*00c0*/  SGXT R3, R2, 0x1 ;  /* 0x000000010203781a */ /* 0x000fe40000000200 */
[----:B------:R-:W-:Y:S02]  /*00d0*/  ISETP.GE.AND P0, PT, R0, 0xc00, PT ;  /* 0x00000c000000780c */ /* 0x000fe40003f06270 */
[----:B------:R-:W-:-:S04]  /*00e0*/  LEA.HI R3, R3, R0, RZ, 0x6 ;  /* 0x0000000003037211 */ /* 0x000fc800078f30ff */
[----:B------:R-:W-:-:S05]  /*00f0*/  SHF.R.S32.HI R3, RZ, 0x6, R3 ;  /* 0x00000006ff037819 */ /* 0x000fca0000011403 */
[----:B------:R-:W-:-:S05]  /*0100*/  IMAD.HI R2, R3, 0x2aaaaaab, RZ ;  /* 0x2aaaaaab03027827 */ /* 0x000fca00078e02ff */
[----:B------:R-:W-:-:S04]  /*0110*/  SHF.R.U32.HI R5, RZ, 0x1, R2 ;  /* 0x00000001ff057819 */ /* 0x000fc80000011602 */
[----:B------:R-:W-:Y:S02]  /*0120*/  LEA.HI R2, R2, R5, RZ, 0x1 ;  /* 0x0000000502027211 */ /* 0x000fe400078f08ff */
[----:B------:R-:W-:-:S03]  /*0130*/  CS2R R4, SRZ ;  /* 0x0000000000047805 */ /* 0x000fc6000001ff00 */
[----:B------:R-:W-:Y:S02]  /*0140*/  IMAD R19, R2, -0xc, R3 ;  /* 0xfffffff402137824 */ /* 0x000fe400078e0203 */
[----:B------:R-:W3:Y:S02]  /*0150*/  LDC.64 R2, c[0x0][0x210] ;  /* 0x00008400ff027b82 */ /* 0x000ee40000000a00 */
[----:B--2---:R-:W-:-:S05]  /*0160*/  IMAD.WIDE R12, R19, 0x4, R12 ;  /* 0x00000004130c7825 */ /* 0x004fca00078e020c */
[----:B------:R5:W2:Y:S01]  /*0170*/  @!P0 LDG.E.EL R4, desc[UR4][R12.64] ;  /* 0x000000040c048981 */ /* 0x000aa2000c2e1900 */
[----:B------:R-:W-:Y:S01]  /*0180*/  CS2R R8, SRZ ;  /* 0x0000000000087805 */ /* 0x000fe2000001ff00 */
[----:B----4-:R-:W-:-:S05]  /*0190*/  IMAD.WIDE R10, R19, 0x4, R10 ;  /* 0x00000004130a7825 */ /* 0x010fca00078e020a */
[----:B------:R4:W2:Y:S01]  /*01a0*/  @!P0 LDG.E.EL R8, desc[UR4][R10.64] ;  /* 0x000000040a088981 */ /* 0x0008a2000c2e1900 */
[----:B-----5:R-:W-:-:S04]  /*01b0*/  IMAD.WIDE R12, R19, 0x4, R14 ;  /* 0x00000004130c7825 */ /* 0x020fc800078e020e */
[----:B---3--:R-:W-:Y:S01]  /*01c0*/  IMAD.WIDE R2, R0, 0x4, R2 ;  /* 0x0000000400027825 */ /* 0x008fe200078e0202 */
[----:B------:R-:W3:Y:S04]  /*01d0*/  @!P0 LDG.E.EL R9, desc[UR4][R12.64] ;  /* 0x000000040c098981 */ /* 0x000ee8000c2e1900 */
[----:B------:R-:W5:Y:S01]  /*01e0*/  @!P0 LDG.E R5, desc[UR4][R2.64] ;  /* 0x0000000402058981 */ /* 0x000f62000c1e1900 */
[----:B0-----:R-:W-:-:S04]  /*01f0*/  IMAD.WIDE R14, R19, 0x4, R16 ;  /* 0x00000004130e7825 */ /* 0x001fc800078e0210 */
[----:B-1----:R-:W-:Y:S01]  /*0200*/  IMAD.WIDE R16, R19, 0x4, R6 ;  /* 0x0000000413107825 */ /* 0x002fe200078e0206 */
[----:B------:R-:W-:Y:S01]  /*0210*/  CS2R R18, SRZ ;  /* 0x0000000000127805 */ /* 0x000fe2000001ff00 */
[----:B----4-:R-:W-:Y:S01]  /*0220*/  HFMA2.MMA R11, -RZ, RZ, 1.625, 0 ;  /* 0x3e800000ff0b7435 */ /* 0x010fe200000001ff */
[----:B------:R-:W0:Y:S04]  /*0230*/  LDC.64 R6, c[0x0][0x240] ;  /* 0x00009000ff067b82 */ /* 0x000e280000000a00 */
[----:B------:R-:W4:Y:S04]  /*0240*/  @!P0 LDG.E.EL R18, desc[UR4][R14.64] ;  /* 0x000000040e128981 */ /* 0x000f28000c2e1900 */
[----:B------:R-:W4:Y:S01]  /*0250*/  @!P0 LDG.E.EL R19, desc[UR4][R16.64] ;  /* 0x0000000410138981 */ /* 0x000f22000c2e1900 */
[----:B0-----:R-:W-:-:S04]  /*0260*/  IMAD.WIDE R6, R0, 0x4, R6 ;  /* 0x0000000400067825 */ /* 0x001fc800078e0206 */
[----:B--2---:R-:W-:-:S04]  /*0270*/  FADD R4, R4, 9.9999997473787516356e-06 ;  /* 0x3727c5ac04047421 */ /* 0x004fc80000000000 */
[----:B------:R-:W0:Y:S02]  /*0280*/  MUFU.SQRT R20, R4 ;  /* 0x0000000400147308 */ /* 0x000e240000002000 */
[C---:B0-----:R-:W-:Y:S02]  /*0290*/  FSETP.GT.AND P1, PT, R20.reuse, 8.50705917302346158658e+37, PT ;  /* 0x7e8000001400780b */ /* 0x041fe40003f24000 */
[----:B------:R-:W-:-:S11]  /*02a0*/  FSETP.GEU.AND P2, PT, R20, 1.175494350822287508e-38, PT ;  /* 0x008000001400780b */ /* 0x000fd60003f4e000 */
[----:B------:R-:W-:-:S04]  /*02b0*/  @P1 FMUL R20, R20, 0.25 ;  /* 0x3e80000014141820 */ /* 0x000fc80000400000 */
[----:B------:R-:W-:-:S06]  /*02c0*/  @!P2 FMUL R20, R20, 16777216 ;  /* 0x4b8000001414a820 */ /* 0x000fcc0000400000 */
[----:B------:R-:W0:Y:S01]  /*02d0*/  MUFU.RCP R20, R20 ;  /* 0x0000001400147308 */ /* 0x000e220000001000 */
[----:B------:R-:W-:Y:S01]  /*02e0*/  FSEL R11, R11, 1, P1 ;  /* 0x3f8000000b0b7808 */ /* 0x000fe20000800000 */
[----:B-----5:R-:W-:-:S04]  /*02f0*/  FADD R5, R8, R5 ;  /* 0x0000000508057221 */ /* 0x020fc80000000000 */
[----:B------:R-:W-:Y:S01]  /*0300*/  @!P2 FMUL R11, R11, 16777216 ;  /* 0x4b8000000b0ba820 */ /* 0x000fe20000400000 */
[----:B---3--:R-:W-:-:S03]  /*0310*/  FADD R9, R5, -R9 ;  /* 0x8000000905097221 */ /* 0x008fc60000000000 */
[----:B0-----:R-:W-:-:S04]  /*0320*/  FMUL R4, R20, R11 ;  /* 0x0000000b14047220 */ /* 0x001fc80000400000 */
[----:B------:R-:W-:-:S04]  /*0330*/  FMUL R4, R9, R4 ;  /* 0x0000000409047220 */ /* 0x000fc80000400000 */
[----:B----4-:R-:W-:Y:S01]  /*0340*/  FFMA R4, R4, R18, R19 ;  /* 0x0000001204047223 */ /* 0x010fe20000000013 */
[----:B------:R0:W-:Y:S04]  /*0350*/  @!P0 STG.E desc[UR4][R2.64], R5 ;  /* 0x0000000502008986 */ /* 0x0001e8000c101904 */
[----:B------:R-:W-:-:S04]  /*0360*/  FSETP.GEU.AND P1, PT, R4, RZ, PT ;  /* 0x000000ff0400720b */ /* 0x000fc80003f2e000 */
[----:B------:R-:W-:Y:S01]  /*0370*/  FSEL R9, R4, RZ, P1 ;  /* 0x000000ff04097208 */ /* 0x000fe20000800000 */
[----:B0-----:R-:W-:Y:S08]  /*0380*/  @P0 EXIT ;  /* 0x000000000000094d */ /* 0x001ff00003800000 */
[----:B------:R-:W-:Y:S01]  /*0390*/  STG.E desc[UR4][R6.64], R9 ;  /* 0x0000000906007986 */ /* 0x000fe2000c101904 */
[----:B------:R-:W-:Y:S05]  /*03a0*/  EXIT ;  /* 0x000000000000794d */ /* 0x000fea0003800000 */
.L_x_0:
[----:B------:R-:W-:-:S00]  /*03b0*/  BRA `(.L_x_0) ;  /* 0xfffffffc00fc7947 */ /* 0x000fc0000383ffff */
[----:B------:R-:W-:-:S00]  /*03c0*/  NOP ;  /* 0x0000000000007918 */ /* 0x000fc00000000000 */
        /* <DEDUP_REMOVED lines=11> */
.L_x_1:


//--------------------- .nv.global.init           --------------------------
	.section	.nv.global.init,"aw",@progbits
.nv.global.init:
	.type		_$_str,@object
	.size		_$_str,(_$_str_$_2 - _$_str)
_$_str:
        /*0000*/ 	.byte	0x5f, 0x5f, 0x43, 0x55, 0x44, 0x41, 0x5f, 0x46, 0x54, 0x5a, 0x00
	.type		_$_str_$_2,@object
	.size		_$_str_$_2,(.L_1 - _$_str_$_2)
_$_str_$_2:
        /*000b*/ 	.byte	0x5f, 0x5f, 0x43, 0x55, 0x44, 0x41, 0x5f, 0x50, 0x52, 0x45, 0x43, 0x5f, 0x53, 0x51, 0x52, 0x54
        /*001b*/ 	.byte	0x00
.L_1:


//--------------------- .nv.constant0.triton_poi_fused__native_batch_norm_legit_no_training_convolution_relu_7 --------------------------
	.section	.nv.constant0.triton_poi_fused__native_batch_norm_legit_no_training_convolution_relu_7,"a",@progbits
	.sectionflags	@""
	.align	4
.nv.constant0.triton_poi_fused__native_batch_norm_legit_no_training_convolution_relu_7:
	.zero		588
